//
// Generated by NVIDIA NVVM Compiler
//
// Compiler Build ID: CL-36424714
// Cuda compilation tools, release 13.0, V13.0.88
// Based on NVVM 20.0.0
//

.version 9.0
.target sm_100
.address_size 64

	// .globl	_Z7sigmoidPfi
.global .align 4 .b8 precalc_xorwow_matrix[102400];
.global .align 4 .b8 precalc_xorwow_offset_matrix[102400];
.global .align 4 .b8 mrg32k3aM1[2304];
.global .align 4 .b8 mrg32k3aM2[2304];
.global .align 4 .b8 mrg32k3aM1SubSeq[2016];
.global .align 4 .b8 mrg32k3aM2SubSeq[2016];
.global .align 4 .b8 mrg32k3aM1Seq[2304];
.global .align 4 .b8 mrg32k3aM2Seq[2304];
.const .align 8 .b8 __cr_lgamma_table[72];

.visible .entry _Z7sigmoidPfi(
	.param .u64 .ptr .align 1 _Z7sigmoidPfi_param_0,
	.param .u32 _Z7sigmoidPfi_param_1
)
{
	.reg .pred 	%p<2>;
	.reg .b32 	%r<8>;
	.reg .b32 	%f<15>;
	.reg .b64 	%rd<5>;
	.reg .b64 	%fd<4>;

	ld.param.u64 	%rd1, [_Z7sigmoidPfi_param_0];
	ld.param.u32 	%r2, [_Z7sigmoidPfi_param_1];
	mov.u32 	%r3, %ctaid.x;
	mov.u32 	%r4, %ntid.x;
	mov.u32 	%r5, %tid.x;
	mad.lo.s32 	%r1, %r3, %r4, %r5;
	setp.ge.u32 	%p1, %r1, %r2;
	@%p1 bra 	$L__BB0_2;
	cvta.to.global.u64 	%rd2, %rd1;
	mul.wide.u32 	%rd3, %r1, 4;
	add.s64 	%rd4, %rd2, %rd3;
	ld.global.f32 	%f1, [%rd4];
	fma.rn.f32 	%f2, %f1, 0fBBBB989D, 0f3F000000;
	cvt.sat.f32.f32 	%f3, %f2;
	mov.f32 	%f4, 0f4B400001;
	mov.f32 	%f5, 0f437C0000;
	fma.rm.f32 	%f6, %f3, %f5, %f4;
	add.f32 	%f7, %f6, 0fCB40007F;
	neg.f32 	%f8, %f7;
	fma.rn.f32 	%f9, %f1, 0fBFB8AA3B, %f8;
	fma.rn.f32 	%f10, %f1, 0fB2A57060, %f9;
	mov.b32 	%r6, %f6;
	shl.b32 	%r7, %r6, 23;
	mov.b32 	%f11, %r7;
	ex2.approx.ftz.f32 	%f12, %f10;
	mul.f32 	%f13, %f12, %f11;
	cvt.f64.f32 	%fd1, %f13;
	add.f64 	%fd2, %fd1, 0d3FF0000000000000;
	rcp.rn.f64 	%fd3, %fd2;
	cvt.rn.f32.f64 	%f14, %fd3;
	st.global.f32 	[%rd4], %f14;
$L__BB0_2:
	ret;

}


// ===== COMPILED SASS (sm_100) =====

	.target	sm_100

	.elftype	@"ET_EXEC"


//--------------------- .note.nv.tkinfo           --------------------------
	.section	.note.nv.tkinfo,"",@"SHT_NOTE"
	.sectionflags	@"SHF_NOTE_NV_TKINFO"
	.tkinfo
        /*0018*/ 	.word	0x00000002
        /*0030*/ 	.string	""
        /*0030*/ 	.string	"ptxas"
        /*0030*/ 	.string	"Cuda compilation tools, release 13.0, V13.0.88"
        /*0030*/ 	.string	"Build cuda_13.0.r13.0/compiler.36424714_0"
        /*0030*/ 	.string	"-arch sm_100 -m 64 "



//--------------------- .note.nv.cuinfo           --------------------------
	.section	.note.nv.cuinfo,"",@"SHT_NOTE"
	.sectionflags	@"SHF_NOTE_NV_CUINFO"
        /*0018*/ 	.short	0x0002
        /*001a*/ 	.short	0x0064
        /*001c*/ 	.short	0x0082
	.zero		2


//--------------------- .nv.info                  --------------------------
	.section	.nv.info,"",@"SHT_CUDA_INFO"
	.align	4


	//----- nvinfo : EIATTR_REGCOUNT
	.align		4
        /*0000*/ 	.byte	0x04, 0x2f
        /*0002*/ 	.short	(.L_10 - .L_9)
	.align		4
.L_9:
        /*0004*/ 	.word	index@(_Z7sigmoidPfi)
        /*0008*/ 	.word	0x0000000f


	//----- nvinfo : EIATTR_FRAME_SIZE
	.align		4
.L_10:
        /*000c*/ 	.byte	0x04, 0x11
        /*000e*/ 	.short	(.L_12 - .L_11)
	.align		4
.L_11:
        /*0010*/ 	.word	index@($__internal_0_$__cuda_sm20_dblrcp_rn_slowpath_v3)
        /*0014*/ 	.word	0x00000000


	//----- nvinfo : EIATTR_FRAME_SIZE
	.align		4
.L_12:
        /*0018*/ 	.byte	0x04, 0x11
        /*001a*/ 	.short	(.L_14 - .L_13)
	.align		4
.L_13:
        /*001c*/ 	.word	index@(_Z7sigmoidPfi)
        /*0020*/ 	.word	0x00000000


	//----- nvinfo : EIATTR_MIN_STACK_SIZE
	.align		4
.L_14:
        /*0024*/ 	.byte	0x04, 0x12
        /*0026*/ 	.short	(.L_16 - .L_15)
	.align		4
.L_15:
        /*0028*/ 	.word	index@(_Z7sigmoidPfi)
        /*002c*/ 	.word	0x00000000
.L_16:


//--------------------- .nv.compat                --------------------------
	.section	.nv.compat,"",@"SHT_CUDA_COMPAT_INFO"
	.align	4
        /*0000*/ 	.byte	0x02, 0x09, 0x00, 0x00, 0x02, 0x02, 0x01, 0x00, 0x02, 0x05, 0x05, 0x00, 0x03, 0x07, 0x01, 0x01
        /*0010*/ 	.byte	0x02, 0x03, 0x00, 0x00, 0x02, 0x06, 0x01, 0x00, 0x04, 0x0b, 0x08, 0x00, 0x01, 0x00, 0x00, 0x00
        /*0020*/ 	.byte	0x00, 0x00, 0x00, 0x00


//--------------------- .nv.info._Z7sigmoidPfi    --------------------------
	.section	.nv.info._Z7sigmoidPfi,"",@"SHT_CUDA_INFO"
	.sectionflags	@""
	.align	4


	//----- nvinfo : EIATTR_CUDA_API_VERSION
	.align		4
        /*0000*/ 	.byte	0x04, 0x37
        /*0002*/ 	.short	(.L_18 - .L_17)
.L_17:
        /*0004*/ 	.word	0x00000082


	//----- nvinfo : EIATTR_KPARAM_INFO
	.align		4
.L_18:
        /*0008*/ 	.byte	0x04, 0x17
        /*000a*/ 	.short	(.L_20 - .L_19)
.L_19:
        /*000c*/ 	.word	0x00000000
        /*0010*/ 	.short	0x0001
        /*0012*/ 	.short	0x0008
        /*0014*/ 	.byte	0x00, 0xf0, 0x11, 0x00


	//----- nvinfo : EIATTR_KPARAM_INFO
	.align		4
.L_20:
        /*0018*/ 	.byte	0x04, 0x17
        /*001a*/ 	.short	(.L_22 - .L_21)
.L_21:
        /*001c*/ 	.word	0x00000000
        /*0020*/ 	.short	0x0000
        /*0022*/ 	.short	0x0000
        /*0024*/ 	.byte	0x00, 0xf5, 0x21, 0x00


	//----- nvinfo : EIATTR_SPARSE_MMA_MASK
	.align		4
.L_22:
        /*0028*/ 	.byte	0x03, 0x50
        /*002a*/ 	.short	0x0000


	//----- nvinfo : EIATTR_MAXREG_COUNT
	.align		4
        /*002c*/ 	.byte	0x03, 0x1b
        /*002e*/ 	.short	0x00ff


	//----- nvinfo : EIATTR_MERCURY_ISA_VERSION
	.align		4
        /*0030*/ 	.byte	0x03, 0x5f
        /*0032*/ 	.short	0x0101


	//----- nvinfo : EIATTR_VRC_CTA_INIT_COUNT
	.align		4
        /*0034*/ 	.byte	0x02, 0x4a
	.zero		1
	.zero		1


	//----- nvinfo : EIATTR_EXIT_INSTR_OFFSETS
	.align		4
        /*0038*/ 	.byte	0x04, 0x1c
        /*003a*/ 	.short	(.L_24 - .L_23)


	//   ....[0]....
.L_23:
        /*003c*/ 	.word	0x00000070


	//   ....[1]....
        /*0040*/ 	.word	0x00000290


	//----- nvinfo : EIATTR_CRS_STACK_SIZE
	.align		4
.L_24:
        /*0044*/ 	.byte	0x04, 0x1e
        /*0046*/ 	.short	(.L_26 - .L_25)
.L_25:
        /*0048*/ 	.word	0x00000000


	//----- nvinfo : EIATTR_CBANK_PARAM_SIZE
	.align		4
.L_26:
        /*004c*/ 	.byte	0x03, 0x19
        /*004e*/ 	.short	0x000c


	//----- nvinfo : EIATTR_PARAM_CBANK
	.align		4
        /*0050*/ 	.byte	0x04, 0x0a
        /*0052*/ 	.short	(.L_28 - .L_27)
	.align		4
.L_27:
        /*0054*/ 	.word	index@(.nv.constant0._Z7sigmoidPfi)
        /*0058*/ 	.short	0x0380
        /*005a*/ 	.short	0x000c


	//----- nvinfo : EIATTR_SW_WAR
	.align		4
.L_28:
        /*005c*/ 	.byte	0x04, 0x36
        /*005e*/ 	.short	(.L_30 - .L_29)
.L_29:
        /*0060*/ 	.word	0x00000008
.L_30:


//--------------------- .nv.callgraph             --------------------------
	.section	.nv.callgraph,"",@"SHT_CUDA_CALLGRAPH"
	.align	4
	.sectionentsize	8
	.align		4
        /*0000*/ 	.word	0x00000000
	.align		4
        /*0004*/ 	.word	0xffffffff
	.align		4
        /*0008*/ 	.word	0x00000000
	.align		4
        /*000c*/ 	.word	0xfffffffe
	.align		4
        /*0010*/ 	.word	0x00000000
	.align		4
        /*0014*/ 	.word	0xfffffffd
	.align		4
        /*0018*/ 	.word	0x00000000
	.align		4
        /*001c*/ 	.word	0xfffffffc


//--------------------- .nv.constant4             --------------------------
	.section	.nv.constant4,"a",@progbits
	.align	8
	.align		8
.nv.constant4:
        /*0000*/ 	.dword	precalc_xorwow_matrix
	.align		8
        /*0008*/ 	.dword	precalc_xorwow_offset_matrix
	.align		8
        /*0010*/ 	.dword	mrg32k3aM1
	.align		8
        /*0018*/ 	.dword	mrg32k3aM2
	.align		8
        /*0020*/ 	.dword	mrg32k3aM1SubSeq
	.align		8
        /*0028*/ 	.dword	mrg32k3aM2SubSeq
	.align		8
        /*0030*/ 	.dword	mrg32k3aM1Seq
	.align		8
        /*0038*/ 	.dword	mrg32k3aM2Seq


//--------------------- .nv.constant3             --------------------------
	.section	.nv.constant3,"a",@progbits
	.align	8
.nv.constant3:
	.type		__cr_lgamma_table,@object
	.size		__cr_lgamma_table,(.L_8 - __cr_lgamma_table)
__cr_lgamma_table:
        /*0000*/ 	.byte	0x00, 0x00, 0x00, 0x00, 0x00, 0x00, 0x00, 0x00, 0x00, 0x00, 0x00, 0x00, 0x00, 0x00, 0x00, 0x00
        /*0010*/ 	.byte	0xef, 0x39, 0xfa, 0xfe, 0x42, 0x2e, 0xe6, 0x3f, 0x02, 0x20, 0x2a, 0xfa, 0x0b, 0xab, 0xfc, 0x3f
        /*0020*/ 	.byte	0xf9, 0x2c, 0x92, 0x7c, 0xa7, 0x6c, 0x09, 0x40, 0xc9, 0x79, 0x44, 0x3c, 0x64, 0x26, 0x13, 0x40
        /*0030*/ 	.byte	0xca, 0x01, 0xcf, 0x3a, 0x27, 0x51, 0x1a, 0x40, 0x30, 0xcc, 0x2d, 0xf3, 0xe1, 0x0c, 0x21, 0x40
        /*0040*/ 	.byte	0x0d, 0xb7, 0xfc, 0x82, 0x8e, 0x35, 0x25, 0x40
.L_8:


//--------------------- .text._Z7sigmoidPfi       --------------------------
	.section	.text._Z7sigmoidPfi,"ax",@progbits
	.align	128
        .global         _Z7sigmoidPfi
        .type           _Z7sigmoidPfi,@function
        .size           _Z7sigmoidPfi,(.L_x_7 - _Z7sigmoidPfi)
        .other          _Z7sigmoidPfi,@"STO_CUDA_ENTRY STV_DEFAULT"
_Z7sigmoidPfi:
.text._Z7sigmoidPfi:
[----:B------:R-:W-:Y:S01]  /*0000*/  LDC R1, c[0x0][0x37c] ;  /* 0x0000df00ff017b82 */ /* 0x000fe20000000800 */
[----:B------:R-:W0:Y:S07]  /*0010*/  S2R R0, SR_TID.X ;  /* 0x0000000000007919 */ /* 0x000e2e0000002100 */
[----:B------:R-:W0:Y:S01]  /*0020*/  S2UR UR4, SR_CTAID.X ;  /* 0x00000000000479c3 */ /* 0x000e220000002500 */
[----:B------:R-:W1:Y:S07]  /*0030*/  LDCU UR5, c[0x0][0x388] ;  /* 0x00007100ff0577ac */ /* 0x000e6e0008000800 */
[----:B------:R-:W0:Y:S02]  /*0040*/  LDC R5, c[0x0][0x360] ;  /* 0x0000d800ff057b82 */ /* 0x000e240000000800 */
[----:B0-----:R-:W-:-:S05]  /*0050*/  IMAD R5, R5, UR4, R0 ;  /* 0x0000000405057c24 */ /* 0x001fca000f8e0200 */
[----:B-1----:R-:W-:-:S13]  /*0060*/  ISETP.GE.U32.AND P0, PT, R5, UR5, PT ;  /* 0x0000000505007c0c */ /* 0x002fda000bf06070 */
[----:B------:R-:W-:Y:S05]  /*0070*/  @P0 EXIT ;  /* 0x000000000000094d */ /* 0x000fea0003800000 */
[----:B------:R-:W0:Y:S01]  /*0080*/  LDC.64 R2, c[0x0][0x380] ;  /* 0x0000e000ff027b82 */ /* 0x000e220000000a00 */
[----:B------:R-:W1:Y:S01]  /*0090*/  LDCU.64 UR4, c[0x0][0x358] ;  /* 0x00006b00ff0477ac */ /* 0x000e620008000a00 */
[----:B0-----:R-:W-:-:S05]  /*00a0*/  IMAD.WIDE.U32 R2, R5, 0x4, R2 ;  /* 0x0000000405027825 */ /* 0x001fca00078e0002 */
[----:B-1----:R-:W2:Y:S01]  /*00b0*/  LDG.E R0, desc[UR4][R2.64] ;  /* 0x0000000402007981 */ /* 0x002ea2000c1e1900 */
[----:B------:R-:W-:Y:S02]  /*00c0*/  HFMA2 R7, -RZ, RZ, 3.7421875, 0 ;  /* 0x437c0000ff077431 */ /* 0x000fe400000001ff */
[----:B------:R-:W-:Y:S01]  /*00d0*/  IMAD.MOV.U32 R5, RZ, RZ, 0x3bbb989d ;  /* 0x3bbb989dff057424 */ /* 0x000fe200078e00ff */
[----:B------:R-:W-:Y:S03]  /*00e0*/  BSSY.RECONVERGENT B0, `(.L_x_0) ;  /* 0x0000018000007945 */ /* 0x000fe60003800200 */
[----:B--2---:R-:W-:-:S04]  /*00f0*/  FFMA.SAT R4, R0, -R5, 0.5 ;  /* 0x3f00000000047423 */ /* 0x004fc80000002805 */
[----:B------:R-:W-:-:S04]  /*0100*/  FFMA.RM R4, R4, R7, 12582913 ;  /* 0x4b40000104047423 */ /* 0x000fc80000004007 */
[C---:B------:R-:W-:Y:S01]  /*0110*/  FADD R5, R4.reuse, -12583039 ;  /* 0xcb40007f04057421 */ /* 0x040fe20000000000 */
[----:B------:R-:W-:-:S03]  /*0120*/  IMAD.SHL.U32 R4, R4, 0x800000, RZ ;  /* 0x0080000004047824 */ /* 0x000fc600078e00ff */
[----:B------:R-:W-:-:S04]  /*0130*/  FFMA R5, R0, -1.4426950216293334961, -R5 ;  /* 0xbfb8aa3b00057823 */ /* 0x000fc80000000805 */
[----:B------:R-:W-:-:S04]  /*0140*/  FFMA R0, R0, -1.925963033500011079e-08, R5 ;  /* 0xb2a5706000007823 */ /* 0x000fc80000000005 */
[----:B------:R-:W0:Y:S02]  /*0150*/  MUFU.EX2 R5, R0 ;  /* 0x0000000000057308 */ /* 0x000e240000000800 */
[----:B0-----:R-:W-:-:S06]  /*0160*/  FMUL R12, R4, R5 ;  /* 0x00000005040c7220 */ /* 0x001fcc0000400000 */
[----:B------:R-:W0:Y:S02]  /*0170*/  F2F.F64.F32 R4, R12 ;  /* 0x0000000c00047310 */ /* 0x000e240000201800 */
[----:B0-----:R-:W-:-:S06]  /*0180*/  DADD R4, R4, 1 ;  /* 0x3ff0000004047429 */ /* 0x001fcc0000000000 */
[----:B------:R-:W0:Y:S04]  /*0190*/  MUFU.RCP64H R7, R5 ;  /* 0x0000000500077308 */ /* 0x000e280000001800 */
[----:B------:R-:W-:-:S04]  /*01a0*/  IADD3 R6, PT, PT, R5, 0x300402, RZ ;  /* 0x0030040205067810 */ /* 0x000fc80007ffe0ff */
[----:B------:R-:W-:Y:S02]  /*01b0*/  FSETP.GEU.AND P0, PT, |R6|, 5.8789094863358348022e-39, PT ;  /* 0x004004020600780b */ /* 0x000fe40003f0e200 */
[----:B0-----:R-:W-:-:S08]  /*01c0*/  DFMA R8, -R4, R6, 1 ;  /* 0x3ff000000408742b */ /* 0x001fd00000000106 */
[----:B------:R-:W-:-:S08]  /*01d0*/  DFMA R8, R8, R8, R8 ;  /* 0x000000080808722b */ /* 0x000fd00000000008 */
[----:B------:R-:W-:-:S08]  /*01e0*/  DFMA R8, R6, R8, R6 ;  /* 0x000000080608722b */ /* 0x000fd00000000006 */
[----:B------:R-:W-:-:S08]  /*01f0*/  DFMA R10, -R4, R8, 1 ;  /* 0x3ff00000040a742b */ /* 0x000fd00000000108 */
[----:B------:R-:W-:Y:S01]  /*0200*/  DFMA R8, R8, R10, R8 ;  /* 0x0000000a0808722b */ /* 0x000fe20000000008 */
[----:B------:R-:W-:Y:S10]  /*0210*/  @P0 BRA `(.L_x_1) ;  /* 0x0000000000100947 */ /* 0x000ff40003800000 */
[----:B------:R-:W-:-:S05]  /*0220*/  LOP3.LUT R0, R5, 0x7fffffff, RZ, 0xc0, !PT ;  /* 0x7fffffff05007812 */ /* 0x000fca00078ec0ff */
[----:B------:R-:W-:Y:S01]  /*0230*/  VIADD R8, R0, 0xfff00000 ;  /* 0xfff0000000087836 */ /* 0x000fe20000000000 */
[----:B------:R-:W-:-:S07]  /*0240*/  MOV R0, 0x260 ;  /* 0x0000026000007802 */ /* 0x000fce0000000f00 */
[----:B------:R-:W-:Y:S05]  /*0250*/  CALL.REL.NOINC `($__internal_0_$__cuda_sm20_dblrcp_rn_slowpath_v3) ;  /* 0x0000000000107944 */ /* 0x000fea0003c00000 */
.L_x_1:
[----:B------:R-:W-:Y:S05]  /*0260*/  BSYNC.RECONVERGENT B0 ;  /* 0x0000000000007941 */ /* 0x000fea0003800200 */
.L_x_0:
[----:B------:R-:W0:Y:S02]  /*0270*/  F2F.F32.F64 R9, R8 ;  /* 0x0000000800097310 */ /* 0x000e240000301000 */
[----:B0-----:R-:W-:Y:S01]  /*0280*/  STG.E desc[UR4][R2.64], R9 ;  /* 0x0000000902007986 */ /* 0x001fe2000c101904 */
[----:B------:R-:W-:Y:S05]  /*0290*/  EXIT ;  /* 0x000000000000794d */ /* 0x000fea0003800000 */
        .weak           $__internal_0_$__cuda_sm20_dblrcp_rn_slowpath_v3
        .type           $__internal_0_$__cuda_sm20_dblrcp_rn_slowpath_v3,@function
        .size           $__internal_0_$__cuda_sm20_dblrcp_rn_slowpath_v3,(.L_x_7 - $__internal_0_$__cuda_sm20_dblrcp_rn_slowpath_v3)
$__internal_0_$__cuda_sm20_dblrcp_rn_slowpath_v3:
[----:B------:R-:W-:Y:S01]  /*02a0*/  DSETP.GTU.AND P0, PT, |R4|, +INF , PT ;  /* 0x7ff000000400742a */ /* 0x000fe20003f0c200 */
[----:B------:R-:W-:-:S13]  /*02b0*/  BSSY.RECONVERGENT B1, `(.L_x_2) ;  /* 0x0000023000017945 */ /* 0x000fda0003800200 */
[----:B------:R-:W-:Y:S05]  /*02c0*/  @P0 BRA `(.L_x_3) ;  /* 0x00000000007c0947 */ /* 0x000fea0003800000 */
[----:B------:R-:W-:-:S04]  /*02d0*/  LOP3.LUT R9, R5, 0x7fffffff, RZ, 0xc0, !PT ;  /* 0x7fffffff05097812 */ /* 0x000fc800078ec0ff */
[----:B------:R-:W-:-:S04]  /*02e0*/  IADD3 R6, PT, PT, R9, -0x1, RZ ;  /* 0xffffffff09067810 */ /* 0x000fc80007ffe0ff */
[----:B------:R-:W-:-:S13]  /*02f0*/  ISETP.GE.U32.AND P0, PT, R6, 0x7fefffff, PT ;  /* 0x7fefffff0600780c */ /* 0x000fda0003f06070 */
[----:B------:R-:W-:Y:S01]  /*0300*/  @P0 LOP3.LUT R7, R5, 0x7ff00000, RZ, 0x3c, !PT ;  /* 0x7ff0000005070812 */ /* 0x000fe200078e3cff */
[----:B------:R-:W-:Y:S01]  /*0310*/  @P0 IMAD.MOV.U32 R6, RZ, RZ, RZ ;  /* 0x000000ffff060224 */ /* 0x000fe200078e00ff */
[----:B------:R-:W-:Y:S06]  /*0320*/  @P0 BRA `(.L_x_4) ;  /* 0x00000000006c0947 */ /* 0x000fec0003800000 */
[----:B------:R-:W-:-:S13]  /*0330*/  ISETP.GE.U32.AND P0, PT, R9, 0x1000001, PT ;  /* 0x010000010900780c */ /* 0x000fda0003f06070 */
[----:B------:R-:W-:Y:S05]  /*0340*/  @!P0 BRA `(.L_x_5) ;  /* 0x0000000000348947 */ /* 0x000fea0003800000 */
[----:B------:R-:W-:Y:S01]  /*0350*/  IADD3 R7, PT, PT, R5, -0x3fe00000, RZ ;  /* 0xc020000005077810 */ /* 0x000fe20007ffe0ff */
[----:B------:R-:W-:-:S03]  /*0360*/  IMAD.MOV.U32 R6, RZ, RZ, R4 ;  /* 0x000000ffff067224 */ /* 0x000fc600078e0004 */
[----:B------:R-:W0:Y:S03]  /*0370*/  MUFU.RCP64H R9, R7 ;  /* 0x0000000700097308 */ /* 0x000e260000001800 */
[----:B0-----:R-:W-:-:S08]  /*0380*/  DFMA R10, -R6, R8, 1 ;  /* 0x3ff00000060a742b */ /* 0x001fd00000000108 */
[----:B------:R-:W-:-:S08]  /*0390*/  DFMA R10, R10, R10, R10 ;  /* 0x0000000a0a0a722b */ /* 0x000fd0000000000a */
[----:B------:R-:W-:-:S08]  /*03a0*/  DFMA R10, R8, R10, R8 ;  /* 0x0000000a080a722b */ /* 0x000fd00000000008 */
[----:B------:R-:W-:-:S08]  /*03b0*/  DFMA R8, -R6, R10, 1 ;  /* 0x3ff000000608742b */ /* 0x000fd0000000010a */
[----:B------:R-:W-:-:S08]  /*03c0*/  DFMA R8, R10, R8, R10 ;  /* 0x000000080a08722b */ /* 0x000fd0000000000a */
[----:B------:R-:W-:-:S08]  /*03d0*/  DMUL R8, R8, 2.2250738585072013831e-308 ;  /* 0x0010000008087828 */ /* 0x000fd00000000000 */
[----:B------:R-:W-:-:S08]  /*03e0*/  DFMA R4, -R4, R8, 1 ;  /* 0x3ff000000404742b */ /* 0x000fd00000000108 */
[----:B------:R-:W-:-:S08]  /*03f0*/  DFMA R4, R4, R4, R4 ;  /* 0x000000040404722b */ /* 0x000fd00000000004 */
[----:B------:R-:W-:Y:S01]  /*0400*/  DFMA R6, R8, R4, R8 ;  /* 0x000000040806722b */ /* 0x000fe20000000008 */
[----:B------:R-:W-:Y:S10]  /*0410*/  BRA `(.L_x_4) ;  /* 0x0000000000307947 */ /* 0x000ff40003800000 */
.L_x_5:
[----:B------:R-:W-:Y:S01]  /*0420*/  DMUL R4, R4, 8.11296384146066816958e+31 ;  /* 0x4690000004047828 */ /* 0x000fe20000000000 */
[----:B------:R-:W-:-:S05]  /*0430*/  MOV R6, R8 ;  /* 0x0000000800067202 */ /* 0x000fca0000000f00 */
[----:B------:R-:W0:Y:S02]  /*0440*/  MUFU.RCP64H R7, R5 ;  /* 0x0000000500077308 */ /* 0x000e240000001800 */
[----:B0-----:R-:W-:-:S08]  /*0450*/  DFMA R8, -R4, R6, 1 ;  /* 0x3ff000000408742b */ /* 0x001fd00000000106 */
[----:B------:R-:W-:-:S08]  /*0460*/  DFMA R8, R8, R8, R8 ;  /* 0x000000080808722b */ /* 0x000fd00000000008 */
[----:B------:R-:W-:-:S08]  /*0470*/  DFMA R8, R6, R8, R6 ;  /* 0x000000080608722b */ /* 0x000fd00000000006 */
[----:B------:R-:W-:-:S08]  /*0480*/  DFMA R6, -R4, R8, 1 ;  /* 0x3ff000000406742b */ /* 0x000fd00000000108 */
[----:B------:R-:W-:-:S08]  /*0490*/  DFMA R6, R8, R6, R8 ;  /* 0x000000060806722b */ /* 0x000fd00000000008 */
[----:B------:R-:W-:Y:S01]  /*04a0*/  DMUL R6, R6, 8.11296384146066816958e+31 ;  /* 0x4690000006067828 */ /* 0x000fe20000000000 */
[----:B------:R-:W-:Y:S10]  /*04b0*/  BRA `(.L_x_4) ;  /* 0x0000000000087947 */ /* 0x000ff40003800000 */
.L_x_3:
[----:B------:R-:W-:Y:S01]  /*04c0*/  LOP3.LUT R7, R5, 0x80000, RZ, 0xfc, !PT ;  /* 0x0008000005077812 */ /* 0x000fe200078efcff */
[----:B------:R-:W-:-:S07]  /*04d0*/  IMAD.MOV.U32 R6, RZ, RZ, R4 ;  /* 0x000000ffff067224 */ /* 0x000fce00078e0004 */
.L_x_4:
[----:B------:R-:W-:Y:S05]  /*04e0*/  BSYNC.RECONVERGENT B1 ;  /* 0x0000000000017941 */ /* 0x000fea0003800200 */
.L_x_2:
[----:B------:R-:W-:Y:S01]  /*04f0*/  MOV R4, R0 ;  /* 0x0000000000047202 */ /* 0x000fe20000000f00 */
[----:B------:R-:W-:Y:S01]  /*0500*/  IMAD.MOV.U32 R5, RZ, RZ, 0x0 ;  /* 0x00000000ff057424 */ /* 0x000fe200078e00ff */
[----:B------:R-:W-:Y:S01]  /*0510*/  MOV R8, R6 ;  /* 0x0000000600087202 */ /* 0x000fe20000000f00 */
[----:B------:R-:W-:Y:S02]  /*0520*/  IMAD.MOV.U32 R9, RZ, RZ, R7 ;  /* 0x000000ffff097224 */ /* 0x000fe400078e0007 */
[----:B------:R-:W-:Y:S05]  /*0530*/  RET.REL.NODEC R4 `(_Z7sigmoidPfi) ;  /* 0xfffffff804b07950 */ /* 0x000fea0003c3ffff */
.L_x_6:
[----:B------:R-:W-:-:S00]  /*0540*/  BRA `(.L_x_6) ;  /* 0xfffffffc00fc7947 */ /* 0x000fc0000383ffff */
[----:B------:R-:W-:-:S00]  /*0550*/  NOP ;  /* 0x0000000000007918 */ /* 0x000fc00000000000 */
        /* <DEDUP_REMOVED lines=10> */
.L_x_7:


//--------------------- .nv.global.init           --------------------------
	.section	.nv.global.init,"aw",@progbits
	.align	4
.nv.global.init:
	.type		mrg32k3aM1SubSeq,@object
	.size		mrg32k3aM1SubSeq,(mrg32k3aM2SubSeq - mrg32k3aM1SubSeq)
mrg32k3aM1SubSeq:
        /*0000*/ 	.byte	0x0b, 0xcc, 0xee, 0x04, 0x73, 0x29, 0x8b, 0x6f, 0xf6, 0x53, 0x03, 0xf6, 0x23, 0xf6, 0xea, 0xda
        /* <DEDUP_REMOVED lines=125> */
	.type		mrg32k3aM2SubSeq,@object
	.size		mrg32k3aM2SubSeq,(mrg32k3aM1 - mrg32k3aM2SubSeq)
mrg32k3aM2SubSeq:
        /* <DEDUP_REMOVED lines=126> */
	.type		mrg32k3aM1,@object
	.size		mrg32k3aM1,(mrg32k3aM1Seq - mrg32k3aM1)
mrg32k3aM1:
        /* <DEDUP_REMOVED lines=144> */
	.type		mrg32k3aM1Seq,@object
	.size		mrg32k3aM1Seq,(mrg32k3aM2 - mrg32k3aM1Seq)
mrg32k3aM1Seq:
        /* <DEDUP_REMOVED lines=144> */
	.type		mrg32k3aM2,@object
	.size		mrg32k3aM2,(mrg32k3aM2Seq - mrg32k3aM2)
mrg32k3aM2:
        /* <DEDUP_REMOVED lines=144> */
	.type		mrg32k3aM2Seq,@object
	.size		mrg32k3aM2Seq,(precalc_xorwow_matrix - mrg32k3aM2Seq)
mrg32k3aM2Seq:
        /* <DEDUP_REMOVED lines=144> */
	.type		precalc_xorwow_matrix,@object
	.size		precalc_xorwow_matrix,(precalc_xorwow_offset_matrix - precalc_xorwow_matrix)
precalc_xorwow_matrix:
        /* <DEDUP_REMOVED lines=6400> */
	.type		precalc_xorwow_offset_matrix,@object
	.size		precalc_xorwow_offset_matrix,(.L_1 - precalc_xorwow_offset_matrix)
precalc_xorwow_offset_matrix:
        /* <DEDUP_REMOVED lines=6400> */
.L_1:


//--------------------- .nv.shared.reserved.0     --------------------------
	.section	.nv.shared.reserved.0,"aw",@nobits
	.weak		__nv_reservedSMEM_offset_0_alias
	.size		__nv_reservedSMEM_offset_0_alias, 0, 64
	.other		__nv_reservedSMEM_offset_0_alias,@"STO_CUDA_RESERVED_SHARED STV_DEFAULT"
__nv_reservedSMEM_offset_0_alias:
	.zero		0
	.zero		64


//--------------------- .nv.constant0._Z7sigmoidPfi --------------------------
	.section	.nv.constant0._Z7sigmoidPfi,"a",@progbits
	.sectionflags	@""
	.align	4
.nv.constant0._Z7sigmoidPfi:
	.zero		908


//--------------------- SYMBOLS --------------------------

	.type		.nv.reservedSmem.offset0,@object
	.size		.nv.reservedSmem.offset0,0x4
